//
// Generated by NVIDIA NVVM Compiler
//
// Compiler Build ID: CL-36424714
// Cuda compilation tools, release 13.0, V13.0.88
// Based on NVVM 20.0.0
//

.version 9.0
.target sm_100
.address_size 64

	// .globl	_Z10elu_kernelPKfPfi

.visible .entry _Z10elu_kernelPKfPfi(
	.param .u64 .ptr .align 1 _Z10elu_kernelPKfPfi_param_0,
	.param .u64 .ptr .align 1 _Z10elu_kernelPKfPfi_param_1,
	.param .u32 _Z10elu_kernelPKfPfi_param_2
)
{
	.reg .pred 	%p<3>;
	.reg .b32 	%r<6>;
	.reg .b32 	%f<7>;
	.reg .b64 	%rd<9>;

	ld.param.u64 	%rd1, [_Z10elu_kernelPKfPfi_param_0];
	ld.param.u64 	%rd2, [_Z10elu_kernelPKfPfi_param_1];
	ld.param.u32 	%r2, [_Z10elu_kernelPKfPfi_param_2];
	mov.u32 	%r3, %ctaid.x;
	mov.u32 	%r4, %ntid.x;
	mov.u32 	%r5, %tid.x;
	mad.lo.s32 	%r1, %r3, %r4, %r5;
	setp.ge.s32 	%p1, %r1, %r2;
	@%p1 bra 	$L__BB0_4;
	cvta.to.global.u64 	%rd3, %rd1;
	mul.wide.s32 	%rd4, %r1, 4;
	add.s64 	%rd5, %rd3, %rd4;
	ld.global.f32 	%f6, [%rd5];
	setp.gt.f32 	%p2, %f6, 0f00000000;
	@%p2 bra 	$L__BB0_3;
	mul.f32 	%f4, %f6, 0f3FB8AA3B;
	ex2.approx.f32 	%f5, %f4;
	add.f32 	%f6, %f5, 0fBF800000;
$L__BB0_3:
	cvta.to.global.u64 	%rd6, %rd2;
	add.s64 	%rd8, %rd6, %rd4;
	st.global.f32 	[%rd8], %f6;
$L__BB0_4:
	ret;

}


// ===== COMPILED SASS (sm_100) =====

	.target	sm_100

	.elftype	@"ET_EXEC"


//--------------------- .note.nv.tkinfo           --------------------------
	.section	.note.nv.tkinfo,"",@"SHT_NOTE"
	.sectionflags	@"SHF_NOTE_NV_TKINFO"
	.tkinfo
        /*0018*/ 	.word	0x00000002
        /*0030*/ 	.string	""
        /*0030*/ 	.string	"ptxas"
        /*0030*/ 	.string	"Cuda compilation tools, release 13.0, V13.0.88"
        /*0030*/ 	.string	"Build cuda_13.0.r13.0/compiler.36424714_0"
        /*0030*/ 	.string	"-arch sm_100 -m 64 "



//--------------------- .note.nv.cuinfo           --------------------------
	.section	.note.nv.cuinfo,"",@"SHT_NOTE"
	.sectionflags	@"SHF_NOTE_NV_CUINFO"
        /*0018*/ 	.short	0x0002
        /*001a*/ 	.short	0x0064
        /*001c*/ 	.short	0x0082
	.zero		2


//--------------------- .nv.info                  --------------------------
	.section	.nv.info,"",@"SHT_CUDA_INFO"
	.align	4


	//----- nvinfo : EIATTR_REGCOUNT
	.align		4
        /*0000*/ 	.byte	0x04, 0x2f
        /*0002*/ 	.short	(.L_1 - .L_0)
	.align		4
.L_0:
        /*0004*/ 	.word	index@(_Z10elu_kernelPKfPfi)
        /*0008*/ 	.word	0x0000000a


	//----- nvinfo : EIATTR_FRAME_SIZE
	.align		4
.L_1:
        /*000c*/ 	.byte	0x04, 0x11
        /*000e*/ 	.short	(.L_3 - .L_2)
	.align		4
.L_2:
        /*0010*/ 	.word	index@(_Z10elu_kernelPKfPfi)
        /*0014*/ 	.word	0x00000000


	//----- nvinfo : EIATTR_MIN_STACK_SIZE
	.align		4
.L_3:
        /*0018*/ 	.byte	0x04, 0x12
        /*001a*/ 	.short	(.L_5 - .L_4)
	.align		4
.L_4:
        /*001c*/ 	.word	index@(_Z10elu_kernelPKfPfi)
        /*0020*/ 	.word	0x00000000
.L_5:


//--------------------- .nv.compat                --------------------------
	.section	.nv.compat,"",@"SHT_CUDA_COMPAT_INFO"
	.align	4
        /*0000*/ 	.byte	0x02, 0x09, 0x00, 0x00, 0x02, 0x02, 0x01, 0x00, 0x02, 0x05, 0x05, 0x00, 0x03, 0x07, 0x01, 0x01
        /*0010*/ 	.byte	0x02, 0x03, 0x00, 0x00, 0x02, 0x06, 0x01, 0x00, 0x04, 0x0b, 0x08, 0x00, 0x01, 0x00, 0x00, 0x00
        /*0020*/ 	.byte	0x00, 0x00, 0x00, 0x00


//--------------------- .nv.info._Z10elu_kernelPKfPfi --------------------------
	.section	.nv.info._Z10elu_kernelPKfPfi,"",@"SHT_CUDA_INFO"
	.sectionflags	@""
	.align	4


	//----- nvinfo : EIATTR_CUDA_API_VERSION
	.align		4
        /*0000*/ 	.byte	0x04, 0x37
        /*0002*/ 	.short	(.L_7 - .L_6)
.L_6:
        /*0004*/ 	.word	0x00000082


	//----- nvinfo : EIATTR_KPARAM_INFO
	.align		4
.L_7:
        /*0008*/ 	.byte	0x04, 0x17
        /*000a*/ 	.short	(.L_9 - .L_8)
.L_8:
        /*000c*/ 	.word	0x00000000
        /*0010*/ 	.short	0x0002
        /*0012*/ 	.short	0x0010
        /*0014*/ 	.byte	0x00, 0xf0, 0x11, 0x00


	//----- nvinfo : EIATTR_KPARAM_INFO
	.align		4
.L_9:
        /*0018*/ 	.byte	0x04, 0x17
        /*001a*/ 	.short	(.L_11 - .L_10)
.L_10:
        /*001c*/ 	.word	0x00000000
        /*0020*/ 	.short	0x0001
        /*0022*/ 	.short	0x0008
        /*0024*/ 	.byte	0x00, 0xf5, 0x21, 0x00


	//----- nvinfo : EIATTR_KPARAM_INFO
	.align		4
.L_11:
        /*0028*/ 	.byte	0x04, 0x17
        /*002a*/ 	.short	(.L_13 - .L_12)
.L_12:
        /*002c*/ 	.word	0x00000000
        /*0030*/ 	.short	0x0000
        /*0032*/ 	.short	0x0000
        /*0034*/ 	.byte	0x00, 0xf5, 0x21, 0x00


	//----- nvinfo : EIATTR_SPARSE_MMA_MASK
	.align		4
.L_13:
        /*0038*/ 	.byte	0x03, 0x50
        /*003a*/ 	.short	0x0000


	//----- nvinfo : EIATTR_MAXREG_COUNT
	.align		4
        /*003c*/ 	.byte	0x03, 0x1b
        /*003e*/ 	.short	0x00ff


	//----- nvinfo : EIATTR_MERCURY_ISA_VERSION
	.align		4
        /*0040*/ 	.byte	0x03, 0x5f
        /*0042*/ 	.short	0x0101


	//----- nvinfo : EIATTR_VRC_CTA_INIT_COUNT
	.align		4
        /*0044*/ 	.byte	0x02, 0x4a
	.zero		1
	.zero		1


	//----- nvinfo : EIATTR_EXIT_INSTR_OFFSETS
	.align		4
        /*0048*/ 	.byte	0x04, 0x1c
        /*004a*/ 	.short	(.L_15 - .L_14)


	//   ....[0]....
.L_14:
        /*004c*/ 	.word	0x00000070


	//   ....[1]....
        /*0050*/ 	.word	0x00000180


	//----- nvinfo : EIATTR_CBANK_PARAM_SIZE
	.align		4
.L_15:
        /*0054*/ 	.byte	0x03, 0x19
        /*0056*/ 	.short	0x0014


	//----- nvinfo : EIATTR_PARAM_CBANK
	.align		4
        /*0058*/ 	.byte	0x04, 0x0a
        /*005a*/ 	.short	(.L_17 - .L_16)
	.align		4
.L_16:
        /*005c*/ 	.word	index@(.nv.constant0._Z10elu_kernelPKfPfi)
        /*0060*/ 	.short	0x0380
        /*0062*/ 	.short	0x0014


	//----- nvinfo : EIATTR_SW_WAR
	.align		4
.L_17:
        /*0064*/ 	.byte	0x04, 0x36
        /*0066*/ 	.short	(.L_19 - .L_18)
.L_18:
        /*0068*/ 	.word	0x00000008
.L_19:


//--------------------- .nv.callgraph             --------------------------
	.section	.nv.callgraph,"",@"SHT_CUDA_CALLGRAPH"
	.align	4
	.sectionentsize	8
	.align		4
        /*0000*/ 	.word	0x00000000
	.align		4
        /*0004*/ 	.word	0xffffffff
	.align		4
        /*0008*/ 	.word	0x00000000
	.align		4
        /*000c*/ 	.word	0xfffffffe
	.align		4
        /*0010*/ 	.word	0x00000000
	.align		4
        /*0014*/ 	.word	0xfffffffd
	.align		4
        /*0018*/ 	.word	0x00000000
	.align		4
        /*001c*/ 	.word	0xfffffffc


//--------------------- .text._Z10elu_kernelPKfPfi --------------------------
	.section	.text._Z10elu_kernelPKfPfi,"ax",@progbits
	.align	128
        .global         _Z10elu_kernelPKfPfi
        .type           _Z10elu_kernelPKfPfi,@function
        .size           _Z10elu_kernelPKfPfi,(.L_x_1 - _Z10elu_kernelPKfPfi)
        .other          _Z10elu_kernelPKfPfi,@"STO_CUDA_ENTRY STV_DEFAULT"
_Z10elu_kernelPKfPfi:
.text._Z10elu_kernelPKfPfi:
[----:B------:R-:W-:Y:S01]  /*0000*/  LDC R1, c[0x0][0x37c] ;  /* 0x0000df00ff017b82 */ /* 0x000fe20000000800 */
[----:B------:R-:W0:Y:S07]  /*0010*/  S2R R0, SR_TID.X ;  /* 0x0000000000007919 */ /* 0x000e2e0000002100 */
[----:B------:R-:W0:Y:S01]  /*0020*/  S2UR UR4, SR_CTAID.X ;  /* 0x00000000000479c3 */ /* 0x000e220000002500 */
[----:B------:R-:W1:Y:S07]  /*0030*/  LDCU UR5, c[0x0][0x390] ;  /* 0x00007200ff0577ac */ /* 0x000e6e0008000800 */
[----:B------:R-:W0:Y:S02]  /*0040*/  LDC R7, c[0x0][0x360] ;  /* 0x0000d800ff077b82 */ /* 0x000e240000000800 */
[----:B0-----:R-:W-:-:S05]  /*0050*/  IMAD R7, R7, UR4, R0 ;  /* 0x0000000407077c24 */ /* 0x001fca000f8e0200 */
[----:B-1----:R-:W-:-:S13]  /*0060*/  ISETP.GE.AND P0, PT, R7, UR5, PT ;  /* 0x0000000507007c0c */ /* 0x002fda000bf06270 */
[----:B------:R-:W-:Y:S05]  /*0070*/  @P0 EXIT ;  /* 0x000000000000094d */ /* 0x000fea0003800000 */
[----:B------:R-:W0:Y:S01]  /*0080*/  LDC.64 R2, c[0x0][0x380] ;  /* 0x0000e000ff027b82 */ /* 0x000e220000000a00 */
[----:B------:R-:W1:Y:S01]  /*0090*/  LDCU.64 UR4, c[0x0][0x358] ;  /* 0x00006b00ff0477ac */ /* 0x000e620008000a00 */
[----:B------:R-:W-:-:S06]  /*00a0*/  PLOP3.LUT P0, PT, PT, PT, PT, 0x80, 0x8 ;  /* 0x000000000008781c */ /* 0x000fcc0003f0f070 */
[----:B------:R-:W2:Y:S01]  /*00b0*/  LDC.64 R4, c[0x0][0x388] ;  /* 0x0000e200ff047b82 */ /* 0x000ea20000000a00 */
[----:B0-----:R-:W-:-:S06]  /*00c0*/  IMAD.WIDE R2, R7, 0x4, R2 ;  /* 0x0000000407027825 */ /* 0x001fcc00078e0202 */
[----:B-1----:R-:W3:Y:S01]  /*00d0*/  LDG.E R3, desc[UR4][R2.64] ;  /* 0x0000000402037981 */ /* 0x002ee2000c1e1900 */
[----:B--2---:R-:W-:Y:S01]  /*00e0*/  IMAD.WIDE R4, R7, 0x4, R4 ;  /* 0x0000000407047825 */ /* 0x004fe200078e0204 */
[----:B---3--:R-:W-:-:S13]  /*00f0*/  FSETP.GT.AND P1, PT, R3, RZ, PT ;  /* 0x000000ff0300720b */ /* 0x008fda0003f24000 */
[----:B------:R-:W-:-:S05]  /*0100*/  @!P1 FMUL R0, R3, 1.4426950216293334961 ;  /* 0x3fb8aa3b03009820 */ /* 0x000fca0000400000 */
[----:B------:R-:W-:-:S04]  /*0110*/  @!P1 FSETP.GEU.AND P2, PT, R0, -126, PT ;  /* 0xc2fc00000000980b */ /* 0x000fc80003f4e000 */
[----:B------:R-:W-:-:S13]  /*0120*/  @!P1 PLOP3.LUT P0, PT, P2, PT, PT, 0x80, 0x8 ;  /* 0x000000000008981c */ /* 0x000fda000170f070 */
[----:B------:R-:W-:-:S04]  /*0130*/  @!P0 FMUL R0, R0, 0.5 ;  /* 0x3f00000000008820 */ /* 0x000fc80000400000 */
[----:B------:R-:W0:Y:S02]  /*0140*/  @!P1 MUFU.EX2 R6, R0 ;  /* 0x0000000000069308 */ /* 0x000e240000000800 */
[----:B0-----:R-:W-:-:S04]  /*0150*/  @!P0 FMUL R6, R6, R6 ;  /* 0x0000000606068220 */ /* 0x001fc80000400000 */
[----:B------:R-:W-:-:S05]  /*0160*/  @!P1 FADD R3, R6, -1 ;  /* 0xbf80000006039421 */ /* 0x000fca0000000000 */
[----:B------:R-:W-:Y:S01]  /*0170*/  STG.E desc[UR4][R4.64], R3 ;  /* 0x0000000304007986 */ /* 0x000fe2000c101904 */
[----:B------:R-:W-:Y:S05]  /*0180*/  EXIT ;  /* 0x000000000000794d */ /* 0x000fea0003800000 */
.L_x_0:
[----:B------:R-:W-:-:S00]  /*0190*/  BRA `(.L_x_0) ;  /* 0xfffffffc00fc7947 */ /* 0x000fc0000383ffff */
[----:B------:R-:W-:-:S00]  /*01a0*/  NOP ;  /* 0x0000000000007918 */ /* 0x000fc00000000000 */
        /* <DEDUP_REMOVED lines=13> */
.L_x_1:


//--------------------- .nv.shared.reserved.0     --------------------------
	.section	.nv.shared.reserved.0,"aw",@nobits
	.weak		__nv_reservedSMEM_offset_0_alias
	.size		__nv_reservedSMEM_offset_0_alias, 0, 64
	.other		__nv_reservedSMEM_offset_0_alias,@"STO_CUDA_RESERVED_SHARED STV_DEFAULT"
__nv_reservedSMEM_offset_0_alias:
	.zero		0
	.zero		64


//--------------------- .nv.constant0._Z10elu_kernelPKfPfi --------------------------
	.section	.nv.constant0._Z10elu_kernelPKfPfi,"a",@progbits
	.sectionflags	@""
	.align	4
.nv.constant0._Z10elu_kernelPKfPfi:
	.zero		916


//--------------------- SYMBOLS --------------------------

	.type		.nv.reservedSmem.offset0,@object
	.size		.nv.reservedSmem.offset0,0x4
